	.headerflags	@"EF_CUDA_TEXMODE_UNIFIED EF_CUDA_64BIT_ADDRESS EF_CUDA_ACCELERATORS EF_CUDA_SM90 EF_CUDA_VIRTUAL_SM(EF_CUDA_SM90)"
	.elftype	@"ET_EXEC"


//--------------------- .nv.info                  --------------------------
	.section	.nv.info,"",@"SHT_CUDA_INFO"
	.align	4


	//----- nvinfo : EIATTR_REGCOUNT
	.align		4
        /*0000*/ 	.byte	0x04, 0x2f
        /*0002*/ 	.short	(.L_3 - .L_2)
	.align		4
.L_2:
        /*0004*/ 	.word	index@(triton_poi_fused__native_batch_norm_legit_no_training_convolution_3)
        /*0008*/ 	.word	0x00000016


	//----- nvinfo : EIATTR_MIN_STACK_SIZE
	.align		4
.L_3:
        /*000c*/ 	.byte	0x04, 0x12
        /*000e*/ 	.short	(.L_5 - .L_4)
	.align		4
.L_4:
        /*0010*/ 	.word	index@(triton_poi_fused__native_batch_norm_legit_no_training_convolution_3)
        /*0014*/ 	.word	0x00000000


	//----- nvinfo : EIATTR_FRAME_SIZE
	.align		4
.L_5:
        /*0018*/ 	.byte	0x04, 0x11
        /*001a*/ 	.short	(.L_7 - .L_6)
	.align		4
.L_6:
        /*001c*/ 	.word	index@(triton_poi_fused__native_batch_norm_legit_no_training_convolution_3)
        /*0020*/ 	.word	0x00000000


	//----- nvinfo : EIATTR_MIN_STACK_SIZE
	.align		4
.L_7:
        /*0024*/ 	.byte	0x04, 0x12
        /*0026*/ 	.short	(.L_9 - .L_8)
	.align		4
.L_8:
        /*0028*/ 	.word	index@(triton_poi_fused__native_batch_norm_legit_no_training_convolution_3)
        /*002c*/ 	.word	0x00000000
.L_9:


//--------------------- .nv.info.triton_poi_fused__native_batch_norm_legit_no_training_convolution_3 --------------------------
	.section	.nv.info.triton_poi_fused__native_batch_norm_legit_no_training_convolution_3,"",@"SHT_CUDA_INFO"
	.sectionflags	@""
	.align	4


	//----- nvinfo : EIATTR_CUDA_API_VERSION
	.align		4
        /*0000*/ 	.byte	0x04, 0x37
        /*0002*/ 	.short	(.L_11 - .L_10)
.L_10:
        /*0004*/ 	.word	0x0000007c


	//----- nvinfo : EIATTR_KPARAM_INFO
	.align		4
.L_11:
        /*0008*/ 	.byte	0x04, 0x17
        /*000a*/ 	.short	(.L_13 - .L_12)
.L_12:
        /*000c*/ 	.word	0x00000000
        /*0010*/ 	.short	0x0007
        /*0012*/ 	.short	0x0038
        /*0014*/ 	.byte	0x00, 0xf0, 0x11, 0x00


	//----- nvinfo : EIATTR_KPARAM_INFO
	.align		4
.L_13:
        /*0018*/ 	.byte	0x04, 0x17
        /*001a*/ 	.short	(.L_15 - .L_14)
.L_14:
        /*001c*/ 	.word	0x00000000
        /*0020*/ 	.short	0x0006
        /*0022*/ 	.short	0x0030
        /*0024*/ 	.byte	0x00, 0xf4, 0x21, 0x00


	//----- nvinfo : EIATTR_KPARAM_INFO
	.align		4
.L_15:
        /*0028*/ 	.byte	0x04, 0x17
        /*002a*/ 	.short	(.L_17 - .L_16)
.L_16:
        /*002c*/ 	.word	0x00000000
        /*0030*/ 	.short	0x0005
        /*0032*/ 	.short	0x0028
        /*0034*/ 	.byte	0x00, 0xf4, 0x21, 0x00


	//----- nvinfo : EIATTR_KPARAM_INFO
	.align		4
.L_17:
        /*0038*/ 	.byte	0x04, 0x17
        /*003a*/ 	.short	(.L_19 - .L_18)
.L_18:
        /*003c*/ 	.word	0x00000000
        /*0040*/ 	.short	0x0004
        /*0042*/ 	.short	0x0020
        /*0044*/ 	.byte	0x00, 0xf4, 0x21, 0x00


	//----- nvinfo : EIATTR_KPARAM_INFO
	.align		4
.L_19:
        /*0048*/ 	.byte	0x04, 0x17
        /*004a*/ 	.short	(.L_21 - .L_20)
.L_20:
        /*004c*/ 	.word	0x00000000
        /*0050*/ 	.short	0x0003
        /*0052*/ 	.short	0x0018
        /*0054*/ 	.byte	0x00, 0xf4, 0x21, 0x00


	//----- nvinfo : EIATTR_KPARAM_INFO
	.align		4
.L_21:
        /*0058*/ 	.byte	0x04, 0x17
        /*005a*/ 	.short	(.L_23 - .L_22)
.L_22:
        /*005c*/ 	.word	0x00000000
        /*0060*/ 	.short	0x0002
        /*0062*/ 	.short	0x0010
        /*0064*/ 	.byte	0x00, 0xf4, 0x21, 0x00


	//----- nvinfo : EIATTR_KPARAM_INFO
	.align		4
.L_23:
        /*0068*/ 	.byte	0x04, 0x17
        /*006a*/ 	.short	(.L_25 - .L_24)
.L_24:
        /*006c*/ 	.word	0x00000000
        /*0070*/ 	.short	0x0001
        /*0072*/ 	.short	0x0008
        /*0074*/ 	.byte	0x00, 0xf4, 0x21, 0x00


	//----- nvinfo : EIATTR_KPARAM_INFO
	.align		4
.L_25:
        /*0078*/ 	.byte	0x04, 0x17
        /*007a*/ 	.short	(.L_27 - .L_26)
.L_26:
        /*007c*/ 	.word	0x00000000
        /*0080*/ 	.short	0x0000
        /*0082*/ 	.short	0x0000
        /*0084*/ 	.byte	0x00, 0xf4, 0x21, 0x00


	//----- nvinfo : EIATTR_SPARSE_MMA_MASK
	.align		4
.L_27:
        /*0088*/ 	.byte	0x03, 0x50
        /*008a*/ 	.short	0x0000


	//----- nvinfo : EIATTR_MAXREG_COUNT
	.align		4
        /*008c*/ 	.byte	0x03, 0x1b
        /*008e*/ 	.short	0x00ff


	//----- nvinfo : EIATTR_EXIT_INSTR_OFFSETS
	.align		4
        /*0090*/ 	.byte	0x04, 0x1c
        /*0092*/ 	.short	(.L_29 - .L_28)


	//   ....[0]....
.L_28:
        /*0094*/ 	.word	0x00000370


	//----- nvinfo : EIATTR_REQNTID
	.align		4
.L_29:
        /*0098*/ 	.byte	0x04, 0x10
        /*009a*/ 	.short	(.L_31 - .L_30)
.L_30:
        /*009c*/ 	.word	0x00000080
        /*00a0*/ 	.word	0x00000001
        /*00a4*/ 	.word	0x00000001


	//----- nvinfo : EIATTR_CBANK_PARAM_SIZE
	.align		4
.L_31:
        /*00a8*/ 	.byte	0x03, 0x19
        /*00aa*/ 	.short	0x003c


	//----- nvinfo : EIATTR_PARAM_CBANK
	.align		4
        /*00ac*/ 	.byte	0x04, 0x0a
        /*00ae*/ 	.short	(.L_33 - .L_32)
	.align		4
.L_32:
        /*00b0*/ 	.word	index@(.nv.constant0.triton_poi_fused__native_batch_norm_legit_no_training_convolution_3)
        /*00b4*/ 	.short	0x0210
        /*00b6*/ 	.short	0x003c


	//----- nvinfo : EIATTR_SW_WAR
	.align		4
.L_33:
        /*00b8*/ 	.byte	0x04, 0x36
        /*00ba*/ 	.short	(.L_35 - .L_34)
.L_34:
        /*00bc*/ 	.word	0x00000008
.L_35:


//--------------------- .nv.callgraph             --------------------------
	.section	.nv.callgraph,"",@"SHT_CUDA_CALLGRAPH"
	.align	4
	.sectionentsize	8
	.align		4
        /*0000*/ 	.word	0x00000000
	.align		4
        /*0004*/ 	.word	0xffffffff
	.align		4
        /*0008*/ 	.word	0x00000000
	.align		4
        /*000c*/ 	.word	0xfffffffe
	.align		4
        /*0010*/ 	.word	0x00000000
	.align		4
        /*0014*/ 	.word	0xfffffffd
	.align		4
        /*0018*/ 	.word	0x00000000
	.align		4
        /*001c*/ 	.word	0xfffffffc


//--------------------- .nv.constant4             --------------------------
	.section	.nv.constant4,"a",@progbits
	.align	8
	.align		8
.nv.constant4:
        /*0000*/ 	.dword	_$_str
	.align		8
        /*0008*/ 	.dword	_$_str_$_2


//--------------------- .text.triton_poi_fused__native_batch_norm_legit_no_training_convolution_3 --------------------------
	.section	.text.triton_poi_fused__native_batch_norm_legit_no_training_convolution_3,"ax",@progbits
	.align	128
        .global         triton_poi_fused__native_batch_norm_legit_no_training_convolution_3
        .type           triton_poi_fused__native_batch_norm_legit_no_training_convolution_3,@function
        .size           triton_poi_fused__native_batch_norm_legit_no_training_convolution_3,(.L_x_1 - triton_poi_fused__native_batch_norm_legit_no_training_convolution_3)
        .other          triton_poi_fused__native_batch_norm_legit_no_training_convolution_3,@"STO_CUDA_ENTRY STV_DEFAULT"
triton_poi_fused__native_batch_norm_legit_no_training_convolution_3:
.text.triton_poi_fused__native_batch_norm_legit_no_training_convolution_3:
[----:B------:R-:W-:Y:S01]  /*0000*/  LDC R1, c[0x0][0x28] ;  /* 0x00000a00ff017b82 */ /* 0x000fe20000000800 */
[----:B------:R-:W1:Y:S07]  /*0010*/  S2R R0, SR_TID.X ;  /* 0x0000000000007919 */ /* 0x000e6e0000002100 */
[----:B------:R-:W2:Y:S01]  /*0020*/  LDC.64 R14, c[0x0][0x228] ;  /* 0x00008a00ff0e7b82 */ /* 0x000ea20000000a00 */
[----:B------:R-:W-:Y:S01]  /*0030*/  ULDC.64 UR4, c[0x0][0x208] ;  /* 0x0000820000047ab9 */ /* 0x000fe20000000a00 */
[----:B------:R-:W3:Y:S06]  /*0040*/  S2R R5, SR_CTAID.X ;  /* 0x0000000000057919 */ /* 0x000eec0000002500 */
[----:B------:R-:W4:Y:S08]  /*0050*/  LDC.64 R10, c[0x0][0x218] ;  /* 0x00008600ff0a7b82 */ /* 0x000f300000000a00 */
[----:B------:R-:W5:Y:S08]  /*0060*/  LDC.64 R12, c[0x0][0x220] ;  /* 0x00008800ff0c7b82 */ /* 0x000f700000000a00 */
[----:B------:R-:W5:Y:S01]  /*0070*/  LDC.64 R16, c[0x0][0x230] ;  /* 0x00008c00ff107b82 */ /* 0x000f620000000a00 */
[----:B-1----:R-:W-:-:S02]  /*0080*/  SHF.L.U32 R0, R0, 0x1, RZ ;  /* 0x0000000100007819 */ /* 0x002fc400000006ff */
[----:B---3--:R-:W-:Y:S02]  /*0090*/  SHF.R.S32.HI R3, RZ, 0x17, R5 ;  /* 0x00000017ff037819 */ /* 0x008fe40000011405 */
[----:B------:R-:W-:Y:S02]  /*00a0*/  LOP3.LUT R0, R0, 0xfe, RZ, 0xc0, !PT ;  /* 0x000000fe00007812 */ /* 0x000fe400078ec0ff */
[----:B------:R-:W-:Y:S02]  /*00b0*/  SGXT R3, R3, 0x1 ;  /* 0x000000010303781a */ /* 0x000fe40000000200 */
[----:B------:R-:W-:Y:S02]  /*00c0*/  LEA R0, R5, R0, 0x8 ;  /* 0x0000000005007211 */ /* 0x000fe400078e40ff */
[----:B------:R-:W1:Y:S02]  /*00d0*/  LDC.64 R4, c[0x0][0x238] ;  /* 0x00008e00ff047b82 */ /* 0x000e640000000a00 */
[----:B------:R-:W-:-:S04]  /*00e0*/  LEA.HI R3, R3, R0, RZ, 0x8 ;  /* 0x0000000003037211 */ /* 0x000fc800078f40ff */
[----:B------:R-:W-:-:S04]  /*00f0*/  SHF.R.S32.HI R3, RZ, 0x8, R3 ;  /* 0x00000008ff037819 */ /* 0x000fc80000011403 */
[----:B------:R-:W-:-:S04]  /*0100*/  LEA.HI R2, R3, R3, RZ, 0x6 ;  /* 0x0000000303027211 */ /* 0x000fc800078f30ff */
[----:B------:R-:W-:-:S04]  /*0110*/  LOP3.LUT R2, R2, 0xffffffc0, RZ, 0xc0, !PT ;  /* 0xffffffc002027812 */ /* 0x000fc800078ec0ff */
[----:B------:R-:W-:Y:S02]  /*0120*/  IADD3 R19, R3, -R2, RZ ;  /* 0x8000000203137210 */ /* 0x000fe40007ffe0ff */
[----:B------:R-:W3:Y:S03]  /*0130*/  LDC.64 R2, c[0x0][0x210] ;  /* 0x00008400ff027b82 */ /* 0x000ee60000000a00 */
[----:B--2---:R-:W-:-:S05]  /*0140*/  IMAD.WIDE R14, R19, 0x4, R14 ;  /* 0x00000004130e7825 */ /* 0x004fca00078e020e */
[----:B------:R2:W2:Y:S01]  /*0150*/  LDG.E.EL R18, desc[UR4][R14.64] ;  /* 0x000000040e127981 */ /* 0x0004a2000c2e1900 */
[----:B----4-:R-:W-:-:S04]  /*0160*/  IMAD.WIDE R10, R19, 0x4, R10 ;  /* 0x00000004130a7825 */ /* 0x010fc800078e020a */
[----:B-----5:R-:W-:Y:S01]  /*0170*/  IMAD.WIDE R12, R19, 0x4, R12 ;  /* 0x00000004130c7825 */ /* 0x020fe200078e020c */
[----:B------:R4:W5:Y:S04]  /*0180*/  LDG.E.EL R8, desc[UR4][R10.64] ;  /* 0x000000040a087981 */ /* 0x000968000c2e1900 */
[----:B------:R-:W5:Y:S01]  /*0190*/  LDG.E.EL R9, desc[UR4][R12.64] ;  /* 0x000000040c097981 */ /* 0x000f62000c2e1900 */
[----:B---3--:R-:W-:-:S05]  /*01a0*/  IMAD.WIDE R2, R0, 0x4, R2 ;  /* 0x0000000400027825 */ /* 0x008fca00078e0202 */
[----:B------:R-:W5:Y:S01]  /*01b0*/  LDG.E.64 R6, desc[UR4][R2.64] ;  /* 0x0000000402067981 */ /* 0x000f62000c1e1b00 */
[----:B0-2---:R-:W-:-:S04]  /*01c0*/  IMAD.WIDE R14, R19, 0x4, R16 ;  /* 0x00000004130e7825 */ /* 0x005fc800078e0210 */
[----:B-1----:R-:W-:Y:S02]  /*01d0*/  IMAD.WIDE R16, R19, 0x4, R4 ;  /* 0x0000000413107825 */ /* 0x002fe400078e0204 */
[----:B------:R-:W2:Y:S01]  /*01e0*/  LDG.E.EL R14, desc[UR4][R14.64] ;  /* 0x000000040e0e7981 */ /* 0x000ea2000c2e1900 */
[----:B----4-:R-:W-:Y:S01]  /*01f0*/  HFMA2.MMA R10, -RZ, RZ, 1.625, 0 ;  /* 0x3e800000ff0a7435 */ /* 0x010fe200000001ff */
[----:B------:R-:W0:Y:S02]  /*0200*/  LDC.64 R4, c[0x0][0x240] ;  /* 0x00009000ff047b82 */ /* 0x000e240000000a00 */
[----:B------:R-:W2:Y:S01]  /*0210*/  LDG.E.EL R17, desc[UR4][R16.64] ;  /* 0x0000000410117981 */ /* 0x000ea2000c2e1900 */
[----:B0-----:R-:W-:-:S04]  /*0220*/  IMAD.WIDE R4, R0, 0x4, R4 ;  /* 0x0000000400047825 */ /* 0x001fc800078e0204 */
[----:B------:R-:W-:-:S04]  /*0230*/  FADD R18, R18, 9.9999997473787516356e-06 ;  /* 0x3727c5ac12127421 */ /* 0x000fc80000000000 */
[----:B------:R-:W0:Y:S02]  /*0240*/  MUFU.SQRT R19, R18 ;  /* 0x0000001200137308 */ /* 0x000e240000002000 */
[C---:B0-----:R-:W-:Y:S02]  /*0250*/  FSETP.GT.AND P0, PT, R19.reuse, 8.50705917302346158658e+37, PT ;  /* 0x7e8000001300780b */ /* 0x041fe40003f04000 */
[----:B------:R-:W-:-:S11]  /*0260*/  FSETP.GEU.AND P1, PT, R19, 1.175494350822287508e-38, PT ;  /* 0x008000001300780b */ /* 0x000fd60003f2e000 */
[----:B------:R-:W-:-:S04]  /*0270*/  @P0 FMUL R19, R19, 0.25 ;  /* 0x3e80000013130820 */ /* 0x000fc80000400000 */
[----:B------:R-:W-:-:S06]  /*0280*/  @!P1 FMUL R19, R19, 16777216 ;  /* 0x4b80000013139820 */ /* 0x000fcc0000400000 */
[----:B------:R-:W0:Y:S01]  /*0290*/  MUFU.RCP R19, R19 ;  /* 0x0000001300137308 */ /* 0x000e220000001000 */
[----:B------:R-:W-:Y:S01]  /*02a0*/  FSEL R10, R10, 1, P0 ;  /* 0x3f8000000a0a7808 */ /* 0x000fe20000000000 */
[--C-:B-----5:R-:W-:Y:S01]  /*02b0*/  FADD R6, R6, R8.reuse ;  /* 0x0000000806067221 */ /* 0x120fe20000000000 */
[----:B------:R-:W-:-:S03]  /*02c0*/  FADD R7, R7, R8 ;  /* 0x0000000807077221 */ /* 0x000fc60000000000 */
[----:B------:R-:W-:Y:S01]  /*02d0*/  @!P1 FMUL R10, R10, 16777216 ;  /* 0x4b8000000a0a9820 */ /* 0x000fe20000400000 */
[C---:B------:R-:W-:Y:S01]  /*02e0*/  FADD R8, -R9.reuse, R6 ;  /* 0x0000000609087221 */ /* 0x040fe20000000100 */
[----:B------:R-:W-:Y:S02]  /*02f0*/  FADD R9, -R9, R7 ;  /* 0x0000000709097221 */ /* 0x000fe40000000100 */
[----:B0-----:R-:W-:-:S04]  /*0300*/  FMUL R10, R19, R10 ;  /* 0x0000000a130a7220 */ /* 0x001fc80000400000 */
[-C--:B------:R-:W-:Y:S01]  /*0310*/  FMUL R8, R8, R10.reuse ;  /* 0x0000000a08087220 */ /* 0x080fe20000400000 */
[----:B------:R-:W-:-:S03]  /*0320*/  FMUL R10, R9, R10 ;  /* 0x0000000a090a7220 */ /* 0x000fc60000400000 */
[C-C-:B--2---:R-:W-:Y:S01]  /*0330*/  FFMA R8, R14.reuse, R8, R17.reuse ;  /* 0x000000080e087223 */ /* 0x144fe20000000011 */
[----:B------:R-:W-:Y:S01]  /*0340*/  FFMA R9, R14, R10, R17 ;  /* 0x0000000a0e097223 */ /* 0x000fe20000000011 */
[----:B------:R-:W-:Y:S04]  /*0350*/  STG.E.64 desc[UR4][R2.64], R6 ;  /* 0x0000000602007986 */ /* 0x000fe8000c101b04 */
[----:B------:R-:W-:Y:S01]  /*0360*/  STG.E.64 desc[UR4][R4.64], R8 ;  /* 0x0000000804007986 */ /* 0x000fe2000c101b04 */
[----:B------:R-:W-:Y:S05]  /*0370*/  EXIT ;  /* 0x000000000000794d */ /* 0x000fea0003800000 */
.L_x_0:
[----:B------:R-:W-:-:S00]  /*0380*/  BRA `(.L_x_0) ;  /* 0xfffffffc00fc7947 */ /* 0x000fc0000383ffff */
[----:B------:R-:W-:-:S00]  /*0390*/  NOP ;  /* 0x0000000000007918 */ /* 0x000fc00000000000 */
        /* <DEDUP_REMOVED lines=14> */
.L_x_1:


//--------------------- .nv.global.init           --------------------------
	.section	.nv.global.init,"aw",@progbits
.nv.global.init:
	.type		_$_str,@object
	.size		_$_str,(_$_str_$_2 - _$_str)
_$_str:
        /*0000*/ 	.byte	0x5f, 0x5f, 0x43, 0x55, 0x44, 0x41, 0x5f, 0x46, 0x54, 0x5a, 0x00
	.type		_$_str_$_2,@object
	.size		_$_str_$_2,(.L_1 - _$_str_$_2)
_$_str_$_2:
        /*000b*/ 	.byte	0x5f, 0x5f, 0x43, 0x55, 0x44, 0x41, 0x5f, 0x50, 0x52, 0x45, 0x43, 0x5f, 0x53, 0x51, 0x52, 0x54
        /*001b*/ 	.byte	0x00
.L_1:


//--------------------- .nv.constant0.triton_poi_fused__native_batch_norm_legit_no_training_convolution_3 --------------------------
	.section	.nv.constant0.triton_poi_fused__native_batch_norm_legit_no_training_convolution_3,"a",@progbits
	.sectionflags	@""
	.align	4
.nv.constant0.triton_poi_fused__native_batch_norm_legit_no_training_convolution_3:
	.zero		588
